//
// Generated by NVIDIA NVVM Compiler
//
// Compiler Build ID: CL-36424714
// Cuda compilation tools, release 13.0, V13.0.88
// Based on NVVM 20.0.0
//

.version 9.0
.target sm_100
.address_size 64

	// .globl	_Z7shufflePiS_

.visible .entry _Z7shufflePiS_(
	.param .u64 .ptr .align 1 _Z7shufflePiS__param_0,
	.param .u64 .ptr .align 1 _Z7shufflePiS__param_1
)
{
	.reg .pred 	%p<5>;
	.reg .b32 	%r<11>;
	.reg .b64 	%rd<8>;

	ld.param.u64 	%rd1, [_Z7shufflePiS__param_0];
	ld.param.u64 	%rd2, [_Z7shufflePiS__param_1];
	mov.u32 	%r1, %tid.x;
	shl.b32 	%r2, %r1, 2;
	cvta.to.global.u64 	%rd3, %rd1;
	mul.wide.u32 	%rd4, %r2, 4;
	add.s64 	%rd5, %rd3, %rd4;
	ld.global.u32 	%r3, [%rd5];
	ld.global.u32 	%r4, [%rd5+4];
	ld.global.u32 	%r5, [%rd5+8];
	ld.global.u32 	%r6, [%rd5+12];
	bar.warp.sync 	-1;
	shfl.sync.bfly.b32	%r7|%p1, %r3, 1, 31, -1;
	shfl.sync.bfly.b32	%r8|%p2, %r4, 1, 31, -1;
	shfl.sync.bfly.b32	%r9|%p3, %r5, 1, 31, -1;
	shfl.sync.bfly.b32	%r10|%p4, %r6, 1, 31, -1;
	cvta.to.global.u64 	%rd6, %rd2;
	add.s64 	%rd7, %rd6, %rd4;
	st.global.u32 	[%rd7], %r7;
	st.global.u32 	[%rd7+4], %r8;
	st.global.u32 	[%rd7+8], %r9;
	st.global.u32 	[%rd7+12], %r10;
	ret;

}


// ===== COMPILED SASS (sm_100) =====

	.target	sm_100

	.elftype	@"ET_EXEC"


//--------------------- .note.nv.tkinfo           --------------------------
	.section	.note.nv.tkinfo,"",@"SHT_NOTE"
	.sectionflags	@"SHF_NOTE_NV_TKINFO"
	.tkinfo
        /*0018*/ 	.word	0x00000002
        /*0030*/ 	.string	""
        /*0030*/ 	.string	"ptxas"
        /*0030*/ 	.string	"Cuda compilation tools, release 13.0, V13.0.88"
        /*0030*/ 	.string	"Build cuda_13.0.r13.0/compiler.36424714_0"
        /*0030*/ 	.string	"-arch sm_100 -m 64 "



//--------------------- .note.nv.cuinfo           --------------------------
	.section	.note.nv.cuinfo,"",@"SHT_NOTE"
	.sectionflags	@"SHF_NOTE_NV_CUINFO"
        /*0018*/ 	.short	0x0002
        /*001a*/ 	.short	0x0064
        /*001c*/ 	.short	0x0082
	.zero		2


//--------------------- .nv.info                  --------------------------
	.section	.nv.info,"",@"SHT_CUDA_INFO"
	.align	4


	//----- nvinfo : EIATTR_REGCOUNT
	.align		4
        /*0000*/ 	.byte	0x04, 0x2f
        /*0002*/ 	.short	(.L_1 - .L_0)
	.align		4
.L_0:
        /*0004*/ 	.word	index@(_Z7shufflePiS_)
        /*0008*/ 	.word	0x00000012


	//----- nvinfo : EIATTR_FRAME_SIZE
	.align		4
.L_1:
        /*000c*/ 	.byte	0x04, 0x11
        /*000e*/ 	.short	(.L_3 - .L_2)
	.align		4
.L_2:
        /*0010*/ 	.word	index@(_Z7shufflePiS_)
        /*0014*/ 	.word	0x00000000


	//----- nvinfo : EIATTR_MIN_STACK_SIZE
	.align		4
.L_3:
        /*0018*/ 	.byte	0x04, 0x12
        /*001a*/ 	.short	(.L_5 - .L_4)
	.align		4
.L_4:
        /*001c*/ 	.word	index@(_Z7shufflePiS_)
        /*0020*/ 	.word	0x00000000
.L_5:


//--------------------- .nv.compat                --------------------------
	.section	.nv.compat,"",@"SHT_CUDA_COMPAT_INFO"
	.align	4
        /*0000*/ 	.byte	0x02, 0x09, 0x00, 0x00, 0x02, 0x02, 0x01, 0x00, 0x02, 0x05, 0x05, 0x00, 0x03, 0x07, 0x01, 0x01
        /*0010*/ 	.byte	0x02, 0x03, 0x00, 0x00, 0x02, 0x06, 0x01, 0x00, 0x04, 0x0b, 0x08, 0x00, 0x09, 0x00, 0x00, 0x00
        /*0020*/ 	.byte	0x00, 0x00, 0x00, 0x00


//--------------------- .nv.info._Z7shufflePiS_   --------------------------
	.section	.nv.info._Z7shufflePiS_,"",@"SHT_CUDA_INFO"
	.sectionflags	@""
	.align	4


	//----- nvinfo : EIATTR_CUDA_API_VERSION
	.align		4
        /*0000*/ 	.byte	0x04, 0x37
        /*0002*/ 	.short	(.L_7 - .L_6)
.L_6:
        /*0004*/ 	.word	0x00000082


	//----- nvinfo : EIATTR_KPARAM_INFO
	.align		4
.L_7:
        /*0008*/ 	.byte	0x04, 0x17
        /*000a*/ 	.short	(.L_9 - .L_8)
.L_8:
        /*000c*/ 	.word	0x00000000
        /*0010*/ 	.short	0x0001
        /*0012*/ 	.short	0x0008
        /*0014*/ 	.byte	0x00, 0xf5, 0x21, 0x00


	//----- nvinfo : EIATTR_KPARAM_INFO
	.align		4
.L_9:
        /*0018*/ 	.byte	0x04, 0x17
        /*001a*/ 	.short	(.L_11 - .L_10)
.L_10:
        /*001c*/ 	.word	0x00000000
        /*0020*/ 	.short	0x0000
        /*0022*/ 	.short	0x0000
        /*0024*/ 	.byte	0x00, 0xf5, 0x21, 0x00


	//----- nvinfo : EIATTR_SPARSE_MMA_MASK
	.align		4
.L_11:
        /*0028*/ 	.byte	0x03, 0x50
        /*002a*/ 	.short	0x0000


	//----- nvinfo : EIATTR_MAXREG_COUNT
	.align		4
        /*002c*/ 	.byte	0x03, 0x1b
        /*002e*/ 	.short	0x00ff


	//----- nvinfo : EIATTR_MERCURY_ISA_VERSION
	.align		4
        /*0030*/ 	.byte	0x03, 0x5f
        /*0032*/ 	.short	0x0101


	//----- nvinfo : EIATTR_COOP_GROUP_MASK_REGIDS
	.align		4
        /*0034*/ 	.byte	0x04, 0x29
        /*0036*/ 	.short	(.L_13 - .L_12)


	//   ....[0]....
.L_12:
        /*0038*/ 	.word	0xffffffff


	//   ....[1]....
        /*003c*/ 	.word	0xffffffff


	//   ....[2]....
        /*0040*/ 	.word	0xffffffff


	//   ....[3]....
        /*0044*/ 	.word	0xffffffff


	//   ....[4]....
        /*0048*/ 	.word	0xffffffff


	//----- nvinfo : EIATTR_COOP_GROUP_INSTR_OFFSETS
	.align		4
.L_13:
        /*004c*/ 	.byte	0x04, 0x28
        /*004e*/ 	.short	(.L_15 - .L_14)


	//   ....[0]....
.L_14:
        /*0050*/ 	.word	0x000000c0


	//   ....[1]....
        /*0054*/ 	.word	0x000000d0


	//   ....[2]....
        /*0058*/ 	.word	0x000000e0


	//   ....[3]....
        /*005c*/ 	.word	0x000000f0


	//   ....[4]....
        /*0060*/ 	.word	0x00000100


	//----- nvinfo : EIATTR_VRC_CTA_INIT_COUNT
	.align		4
.L_15:
        /*0064*/ 	.byte	0x02, 0x4a
	.zero		1
	.zero		1


	//----- nvinfo : EIATTR_EXIT_INSTR_OFFSETS
	.align		4
        /*0068*/ 	.byte	0x04, 0x1c
        /*006a*/ 	.short	(.L_17 - .L_16)


	//   ....[0]....
.L_16:
        /*006c*/ 	.word	0x00000150


	//----- nvinfo : EIATTR_CBANK_PARAM_SIZE
	.align		4
.L_17:
        /*0070*/ 	.byte	0x03, 0x19
        /*0072*/ 	.short	0x0010


	//----- nvinfo : EIATTR_PARAM_CBANK
	.align		4
        /*0074*/ 	.byte	0x04, 0x0a
        /*0076*/ 	.short	(.L_19 - .L_18)
	.align		4
.L_18:
        /*0078*/ 	.word	index@(.nv.constant0._Z7shufflePiS_)
        /*007c*/ 	.short	0x0380
        /*007e*/ 	.short	0x0010


	//----- nvinfo : EIATTR_SW_WAR
	.align		4
.L_19:
        /*0080*/ 	.byte	0x04, 0x36
        /*0082*/ 	.short	(.L_21 - .L_20)
.L_20:
        /*0084*/ 	.word	0x00000008
.L_21:


//--------------------- .nv.callgraph             --------------------------
	.section	.nv.callgraph,"",@"SHT_CUDA_CALLGRAPH"
	.align	4
	.sectionentsize	8
	.align		4
        /*0000*/ 	.word	0x00000000
	.align		4
        /*0004*/ 	.word	0xffffffff
	.align		4
        /*0008*/ 	.word	0x00000000
	.align		4
        /*000c*/ 	.word	0xfffffffe
	.align		4
        /*0010*/ 	.word	0x00000000
	.align		4
        /*0014*/ 	.word	0xfffffffd
	.align		4
        /*0018*/ 	.word	0x00000000
	.align		4
        /*001c*/ 	.word	0xfffffffc


//--------------------- .text._Z7shufflePiS_      --------------------------
	.section	.text._Z7shufflePiS_,"ax",@progbits
	.align	128
        .global         _Z7shufflePiS_
        .type           _Z7shufflePiS_,@function
        .size           _Z7shufflePiS_,(.L_x_1 - _Z7shufflePiS_)
        .other          _Z7shufflePiS_,@"STO_CUDA_ENTRY STV_DEFAULT"
_Z7shufflePiS_:
.text._Z7shufflePiS_:
[----:B------:R-:W-:Y:S01]  /*0000*/  LDC R1, c[0x0][0x37c] ;  /* 0x0000df00ff017b82 */ /* 0x000fe20000000800 */
[----:B------:R-:W0:Y:S07]  /*0010*/  S2R R7, SR_TID.X ;  /* 0x0000000000077919 */ /* 0x000e2e0000002100 */
[----:B------:R-:W1:Y:S01]  /*0020*/  LDC.64 R2, c[0x0][0x380] ;  /* 0x0000e000ff027b82 */ /* 0x000e620000000a00 */
[----:B------:R-:W2:Y:S07]  /*0030*/  LDCU.64 UR4, c[0x0][0x358] ;  /* 0x00006b00ff0477ac */ /* 0x000eae0008000a00 */
[----:B------:R-:W3:Y:S01]  /*0040*/  LDC.64 R4, c[0x0][0x388] ;  /* 0x0000e200ff047b82 */ /* 0x000ee20000000a00 */
[----:B0-----:R-:W-:-:S05]  /*0050*/  SHF.L.U32 R7, R7, 0x2, RZ ;  /* 0x0000000207077819 */ /* 0x001fca00000006ff */
[----:B-1----:R-:W-:-:S05]  /*0060*/  IMAD.WIDE.U32 R2, R7, 0x4, R2 ;  /* 0x0000000407027825 */ /* 0x002fca00078e0002 */
[----:B--2---:R-:W2:Y:S04]  /*0070*/  LDG.E R0, desc[UR4][R2.64] ;  /* 0x0000000402007981 */ /* 0x004ea8000c1e1900 */
[----:B------:R-:W4:Y:S04]  /*0080*/  LDG.E R6, desc[UR4][R2.64+0x4] ;  /* 0x0000040402067981 */ /* 0x000f28000c1e1900 */
[----:B------:R-:W5:Y:S04]  /*0090*/  LDG.E R8, desc[UR4][R2.64+0x8] ;  /* 0x0000080402087981 */ /* 0x000f68000c1e1900 */
[----:B------:R-:W5:Y:S01]  /*00a0*/  LDG.E R9, desc[UR4][R2.64+0xc] ;  /* 0x00000c0402097981 */ /* 0x000f62000c1e1900 */
[----:B---3--:R-:W-:Y:S01]  /*00b0*/  IMAD.WIDE.U32 R4, R7, 0x4, R4 ;  /* 0x0000000407047825 */ /* 0x008fe200078e0004 */
[----:B------:R-:W-:-:S02]  /*00c0*/  NOP ;  /* 0x0000000000007918 */ /* 0x000fc40000000000 */
[----:B--2---:R-:W0:Y:S04]  /*00d0*/  SHFL.BFLY PT, R11, R0, 0x1, 0x1f ;  /* 0x0c201f00000b7f89 */ /* 0x004e2800000e0000 */
[----:B----4-:R-:W1:Y:S04]  /*00e0*/  SHFL.BFLY PT, R13, R6, 0x1, 0x1f ;  /* 0x0c201f00060d7f89 */ /* 0x010e6800000e0000 */
[----:B-----5:R-:W2:Y:S04]  /*00f0*/  SHFL.BFLY PT, R15, R8, 0x1, 0x1f ;  /* 0x0c201f00080f7f89 */ /* 0x020ea800000e0000 */
[----:B------:R-:W3:Y:S04]  /*0100*/  SHFL.BFLY PT, R9, R9, 0x1, 0x1f ;  /* 0x0c201f0009097f89 */ /* 0x000ee800000e0000 */
[----:B0-----:R-:W-:Y:S04]  /*0110*/  STG.E desc[UR4][R4.64], R11 ;  /* 0x0000000b04007986 */ /* 0x001fe8000c101904 */
[----:B-1----:R-:W-:Y:S04]  /*0120*/  STG.E desc[UR4][R4.64+0x4], R13 ;  /* 0x0000040d04007986 */ /* 0x002fe8000c101904 */
[----:B--2---:R-:W-:Y:S04]  /*0130*/  STG.E desc[UR4][R4.64+0x8], R15 ;  /* 0x0000080f04007986 */ /* 0x004fe8000c101904 */
[----:B---3--:R-:W-:Y:S01]  /*0140*/  STG.E desc[UR4][R4.64+0xc], R9 ;  /* 0x00000c0904007986 */ /* 0x008fe2000c101904 */
[----:B------:R-:W-:Y:S05]  /*0150*/  EXIT ;  /* 0x000000000000794d */ /* 0x000fea0003800000 */
.L_x_0:
[----:B------:R-:W-:-:S00]  /*0160*/  BRA `(.L_x_0) ;  /* 0xfffffffc00fc7947 */ /* 0x000fc0000383ffff */
[----:B------:R-:W-:-:S00]  /*0170*/  NOP ;  /* 0x0000000000007918 */ /* 0x000fc00000000000 */
        /* <DEDUP_REMOVED lines=8> */
.L_x_1:


//--------------------- .nv.shared.reserved.0     --------------------------
	.section	.nv.shared.reserved.0,"aw",@nobits
	.weak		__nv_reservedSMEM_offset_0_alias
	.size		__nv_reservedSMEM_offset_0_alias, 0, 64
	.other		__nv_reservedSMEM_offset_0_alias,@"STO_CUDA_RESERVED_SHARED STV_DEFAULT"
__nv_reservedSMEM_offset_0_alias:
	.zero		0
	.zero		64


//--------------------- .nv.constant0._Z7shufflePiS_ --------------------------
	.section	.nv.constant0._Z7shufflePiS_,"a",@progbits
	.sectionflags	@""
	.align	4
.nv.constant0._Z7shufflePiS_:
	.zero		912


//--------------------- SYMBOLS --------------------------

	.type		.nv.reservedSmem.offset0,@object
	.size		.nv.reservedSmem.offset0,0x4
